	.headerflags	@"EF_CUDA_TEXMODE_UNIFIED EF_CUDA_64BIT_ADDRESS EF_CUDA_ACCELERATORS EF_CUDA_SM90 EF_CUDA_VIRTUAL_SM(EF_CUDA_SM90)"
	.elftype	@"ET_EXEC"


//--------------------- .nv.info                  --------------------------
	.section	.nv.info,"",@"SHT_CUDA_INFO"
	.align	4


	//----- nvinfo : EIATTR_REGCOUNT
	.align		4
        /*0000*/ 	.byte	0x04, 0x2f
        /*0002*/ 	.short	(.L_3 - .L_2)
	.align		4
.L_2:
        /*0004*/ 	.word	index@(triton_poi_fused__native_batch_norm_legit_no_training_relu_27)
        /*0008*/ 	.word	0x00000010


	//----- nvinfo : EIATTR_MIN_STACK_SIZE
	.align		4
.L_3:
        /*000c*/ 	.byte	0x04, 0x12
        /*000e*/ 	.short	(.L_5 - .L_4)
	.align		4
.L_4:
        /*0010*/ 	.word	index@(triton_poi_fused__native_batch_norm_legit_no_training_relu_27)
        /*0014*/ 	.word	0x00000000


	//----- nvinfo : EIATTR_FRAME_SIZE
	.align		4
.L_5:
        /*0018*/ 	.byte	0x04, 0x11
        /*001a*/ 	.short	(.L_7 - .L_6)
	.align		4
.L_6:
        /*001c*/ 	.word	index@(triton_poi_fused__native_batch_norm_legit_no_training_relu_27)
        /*0020*/ 	.word	0x00000000


	//----- nvinfo : EIATTR_MIN_STACK_SIZE
	.align		4
.L_7:
        /*0024*/ 	.byte	0x04, 0x12
        /*0026*/ 	.short	(.L_9 - .L_8)
	.align		4
.L_8:
        /*0028*/ 	.word	index@(triton_poi_fused__native_batch_norm_legit_no_training_relu_27)
        /*002c*/ 	.word	0x00000000
.L_9:


//--------------------- .nv.info.triton_poi_fused__native_batch_norm_legit_no_training_relu_27 --------------------------
	.section	.nv.info.triton_poi_fused__native_batch_norm_legit_no_training_relu_27,"",@"SHT_CUDA_INFO"
	.sectionflags	@""
	.align	4


	//----- nvinfo : EIATTR_CUDA_API_VERSION
	.align		4
        /*0000*/ 	.byte	0x04, 0x37
        /*0002*/ 	.short	(.L_11 - .L_10)
.L_10:
        /*0004*/ 	.word	0x0000007c


	//----- nvinfo : EIATTR_KPARAM_INFO
	.align		4
.L_11:
        /*0008*/ 	.byte	0x04, 0x17
        /*000a*/ 	.short	(.L_13 - .L_12)
.L_12:
        /*000c*/ 	.word	0x00000000
        /*0010*/ 	.short	0x0006
        /*0012*/ 	.short	0x0030
        /*0014*/ 	.byte	0x00, 0xf0, 0x11, 0x00


	//----- nvinfo : EIATTR_KPARAM_INFO
	.align		4
.L_13:
        /*0018*/ 	.byte	0x04, 0x17
        /*001a*/ 	.short	(.L_15 - .L_14)
.L_14:
        /*001c*/ 	.word	0x00000000
        /*0020*/ 	.short	0x0005
        /*0022*/ 	.short	0x0028
        /*0024*/ 	.byte	0x00, 0xf4, 0x21, 0x00


	//----- nvinfo : EIATTR_KPARAM_INFO
	.align		4
.L_15:
        /*0028*/ 	.byte	0x04, 0x17
        /*002a*/ 	.short	(.L_17 - .L_16)
.L_16:
        /*002c*/ 	.word	0x00000000
        /*0030*/ 	.short	0x0004
        /*0032*/ 	.short	0x0020
        /*0034*/ 	.byte	0x00, 0xf4, 0x21, 0x00


	//----- nvinfo : EIATTR_KPARAM_INFO
	.align		4
.L_17:
        /*0038*/ 	.byte	0x04, 0x17
        /*003a*/ 	.short	(.L_19 - .L_18)
.L_18:
        /*003c*/ 	.word	0x00000000
        /*0040*/ 	.short	0x0003
        /*0042*/ 	.short	0x0018
        /*0044*/ 	.byte	0x00, 0xf4, 0x21, 0x00


	//----- nvinfo : EIATTR_KPARAM_INFO
	.align		4
.L_19:
        /*0048*/ 	.byte	0x04, 0x17
        /*004a*/ 	.short	(.L_21 - .L_20)
.L_20:
        /*004c*/ 	.word	0x00000000
        /*0050*/ 	.short	0x0002
        /*0052*/ 	.short	0x0010
        /*0054*/ 	.byte	0x00, 0xf4, 0x21, 0x00


	//----- nvinfo : EIATTR_KPARAM_INFO
	.align		4
.L_21:
        /*0058*/ 	.byte	0x04, 0x17
        /*005a*/ 	.short	(.L_23 - .L_22)
.L_22:
        /*005c*/ 	.word	0x00000000
        /*0060*/ 	.short	0x0001
        /*0062*/ 	.short	0x0008
        /*0064*/ 	.byte	0x00, 0xf4, 0x21, 0x00


	//----- nvinfo : EIATTR_KPARAM_INFO
	.align		4
.L_23:
        /*0068*/ 	.byte	0x04, 0x17
        /*006a*/ 	.short	(.L_25 - .L_24)
.L_24:
        /*006c*/ 	.word	0x00000000
        /*0070*/ 	.short	0x0000
        /*0072*/ 	.short	0x0000
        /*0074*/ 	.byte	0x00, 0xf4, 0x21, 0x00


	//----- nvinfo : EIATTR_SPARSE_MMA_MASK
	.align		4
.L_25:
        /*0078*/ 	.byte	0x03, 0x50
        /*007a*/ 	.short	0x0000


	//----- nvinfo : EIATTR_MAXREG_COUNT
	.align		4
        /*007c*/ 	.byte	0x03, 0x1b
        /*007e*/ 	.short	0x00ff


	//----- nvinfo : EIATTR_EXIT_INSTR_OFFSETS
	.align		4
        /*0080*/ 	.byte	0x04, 0x1c
        /*0082*/ 	.short	(.L_27 - .L_26)


	//   ....[0]....
.L_26:
        /*0084*/ 	.word	0x00000300


	//----- nvinfo : EIATTR_REQNTID
	.align		4
.L_27:
        /*0088*/ 	.byte	0x04, 0x10
        /*008a*/ 	.short	(.L_29 - .L_28)
.L_28:
        /*008c*/ 	.word	0x00000080
        /*0090*/ 	.word	0x00000001
        /*0094*/ 	.word	0x00000001


	//----- nvinfo : EIATTR_CBANK_PARAM_SIZE
	.align		4
.L_29:
        /*0098*/ 	.byte	0x03, 0x19
        /*009a*/ 	.short	0x0034


	//----- nvinfo : EIATTR_PARAM_CBANK
	.align		4
        /*009c*/ 	.byte	0x04, 0x0a
        /*009e*/ 	.short	(.L_31 - .L_30)
	.align		4
.L_30:
        /*00a0*/ 	.word	index@(.nv.constant0.triton_poi_fused__native_batch_norm_legit_no_training_relu_27)
        /*00a4*/ 	.short	0x0210
        /*00a6*/ 	.short	0x0034


	//----- nvinfo : EIATTR_SW_WAR
	.align		4
.L_31:
        /*00a8*/ 	.byte	0x04, 0x36
        /*00aa*/ 	.short	(.L_33 - .L_32)
.L_32:
        /*00ac*/ 	.word	0x00000008
.L_33:


//--------------------- .nv.callgraph             --------------------------
	.section	.nv.callgraph,"",@"SHT_CUDA_CALLGRAPH"
	.align	4
	.sectionentsize	8
	.align		4
        /*0000*/ 	.word	0x00000000
	.align		4
        /*0004*/ 	.word	0xffffffff
	.align		4
        /*0008*/ 	.word	0x00000000
	.align		4
        /*000c*/ 	.word	0xfffffffe
	.align		4
        /*0010*/ 	.word	0x00000000
	.align		4
        /*0014*/ 	.word	0xfffffffd
	.align		4
        /*0018*/ 	.word	0x00000000
	.align		4
        /*001c*/ 	.word	0xfffffffc


//--------------------- .nv.constant4             --------------------------
	.section	.nv.constant4,"a",@progbits
	.align	8
	.align		8
.nv.constant4:
        /*0000*/ 	.dword	_$_str
	.align		8
        /*0008*/ 	.dword	_$_str_$_2


//--------------------- .text.triton_poi_fused__native_batch_norm_legit_no_training_relu_27 --------------------------
	.section	.text.triton_poi_fused__native_batch_norm_legit_no_training_relu_27,"ax",@progbits
	.align	128
        .global         triton_poi_fused__native_batch_norm_legit_no_training_relu_27
        .type           triton_poi_fused__native_batch_norm_legit_no_training_relu_27,@function
        .size           triton_poi_fused__native_batch_norm_legit_no_training_relu_27,(.L_x_1 - triton_poi_fused__native_batch_norm_legit_no_training_relu_27)
        .other          triton_poi_fused__native_batch_norm_legit_no_training_relu_27,@"STO_CUDA_ENTRY STV_DEFAULT"
triton_poi_fused__native_batch_norm_legit_no_training_relu_27:
.text.triton_poi_fused__native_batch_norm_legit_no_training_relu_27:
[----:B------:R-:W-:Y:S01]  /*0000*/  LDC R1, c[0x0][0x28] ;  /* 0x00000a00ff017b82 */ /* 0x000fe20000000800 */
[----:B------:R-:W1:Y:S07]  /*0010*/  S2R R0, SR_TID.X ;  /* 0x0000000000007919 */ /* 0x000e6e0000002100 */
[----:B------:R-:W2:Y:S01]  /*0020*/  LDC.64 R6, c[0x0][0x220] ;  /* 0x00008800ff067b82 */ /* 0x000ea20000000a00 */
[----:B------:R-:W-:Y:S01]  /*0030*/  ULDC.64 UR4, c[0x0][0x208] ;  /* 0x0000820000047ab9 */ /* 0x000fe20000000a00 */
[----:B------:R-:W3:Y:S06]  /*0040*/  S2R R3, SR_CTAID.X ;  /* 0x0000000000037919 */ /* 0x000eec0000002500 */
[----:B------:R-:W4:Y:S08]  /*0050*/  LDC.64 R8, c[0x0][0x228] ;  /* 0x00008a00ff087b82 */ /* 0x000f300000000a00 */
[----:B------:R-:W5:Y:S01]  /*0060*/  LDC.64 R10, c[0x0][0x230] ;  /* 0x00008c00ff0a7b82 */ /* 0x000f620000000a00 */
[----:B-1----:R-:W-:-:S02]  /*0070*/  LOP3.LUT R0, R0, 0x7f, RZ, 0xc0, !PT ;  /* 0x0000007f00007812 */ /* 0x002fc400078ec0ff */
[----:B---3--:R-:W-:Y:S02]  /*0080*/  SHF.R.S32.HI R2, RZ, 0x18, R3 ;  /* 0x00000018ff027819 */ /* 0x008fe40000011403 */
[----:B------:R-:W-:Y:S02]  /*0090*/  LEA R0, R3, R0, 0x7 ;  /* 0x0000000003007211 */ /* 0x000fe400078e38ff */
[----:B------:R-:W-:-:S04]  /*00a0*/  SGXT R3, R2, 0x1 ;  /* 0x000000010203781a */ /* 0x000fc80000000200 */
[----:B------:R-:W-:-:S04]  /*00b0*/  LEA.HI R3, R3, R0, RZ, 0x2 ;  /* 0x0000000003037211 */ /* 0x000fc800078f10ff */
[----:B------:R-:W-:-:S05]  /*00c0*/  SHF.R.S32.HI R3, RZ, 0x2, R3 ;  /* 0x00000002ff037819 */ /* 0x000fca0000011403 */
[----:B------:R-:W-:-:S05]  /*00d0*/  IMAD.HI R2, R3, 0x2aaaaaab, RZ ;  /* 0x2aaaaaab03027827 */ /* 0x000fca00078e02ff */
[----:B------:R-:W-:-:S04]  /*00e0*/  SHF.R.U32.HI R5, RZ, 0x1f, R2 ;  /* 0x0000001fff057819 */ /* 0x000fc80000011602 */
[----:B------:R-:W-:Y:S02]  /*00f0*/  LEA.HI R2, R2, R5, RZ, 0x19 ;  /* 0x0000000502027211 */ /* 0x000fe400078fc8ff */
[----:B------:R-:W1:Y:S03]  /*0100*/  LDC.64 R4, c[0x0][0x218] ;  /* 0x00008600ff047b82 */ /* 0x000e660000000a00 */
[----:B------:R-:W-:-:S04]  /*0110*/  IMAD R13, R2, -0x300, R3 ;  /* 0xfffffd00020d7824 */ /* 0x000fc800078e0203 */
[C---:B--2---:R-:W-:Y:S01]  /*0120*/  IMAD.WIDE R6, R13.reuse, 0x4, R6 ;  /* 0x000000040d067825 */ /* 0x044fe200078e0206 */
[----:B------:R-:W2:Y:S05]  /*0130*/  LDC.64 R2, c[0x0][0x210] ;  /* 0x00008400ff027b82 */ /* 0x000eaa0000000a00 */
[----:B------:R-:W3:Y:S01]  /*0140*/  LDG.E.EL R6, desc[UR4][R6.64] ;  /* 0x0000000406067981 */ /* 0x000ee2000c2e1900 */
[----:B----4-:R-:W-:-:S04]  /*0150*/  IMAD.WIDE R8, R13, 0x4, R8 ;  /* 0x000000040d087825 */ /* 0x010fc800078e0208 */
[C---:B-----5:R-:W-:Y:S02]  /*0160*/  IMAD.WIDE R10, R13.reuse, 0x4, R10 ;  /* 0x000000040d0a7825 */ /* 0x060fe400078e020a */
[----:B------:R-:W4:Y:S02]  /*0170*/  LDG.E.EL R8, desc[UR4][R8.64] ;  /* 0x0000000408087981 */ /* 0x000f24000c2e1900 */
[----:B-1----:R-:W-:Y:S02]  /*0180*/  IMAD.WIDE R4, R13, 0x4, R4 ;  /* 0x000000040d047825 */ /* 0x002fe400078e0204 */
[----:B------:R-:W4:Y:S04]  /*0190*/  LDG.E.EL R11, desc[UR4][R10.64] ;  /* 0x000000040a0b7981 */ /* 0x000f28000c2e1900 */
[----:B------:R1:W5:Y:S01]  /*01a0*/  LDG.E.EL R5, desc[UR4][R4.64] ;  /* 0x0000000404057981 */ /* 0x000362000c2e1900 */
[----:B--2---:R-:W-:-:S05]  /*01b0*/  IMAD.WIDE R2, R0, 0x4, R2 ;  /* 0x0000000400027825 */ /* 0x004fca00078e0202 */
[----:B------:R2:W5:Y:S01]  /*01c0*/  LDG.E R12, desc[UR4][R2.64] ;  /* 0x00000004020c7981 */ /* 0x000562000c1e1900 */
[----:B-1----:R-:W-:Y:S01]  /*01d0*/  HFMA2.MMA R4, -RZ, RZ, 1.625, 0 ;  /* 0x3e800000ff047435 */ /* 0x002fe200000001ff */
[----:B--2---:R-:W1:Y:S02]  /*01e0*/  LDC.64 R2, c[0x0][0x238] ;  /* 0x00008e00ff027b82 */ /* 0x004e640000000a00 */
[----:B-1----:R-:W-:-:S04]  /*01f0*/  IMAD.WIDE R2, R0, 0x4, R2 ;  /* 0x0000000400027825 */ /* 0x002fc800078e0202 */
[----:B---3--:R-:W-:-:S04]  /*0200*/  FADD R6, R6, 9.9999997473787516356e-06 ;  /* 0x3727c5ac06067421 */ /* 0x008fc80000000000 */
[----:B------:R-:W1:Y:S02]  /*0210*/  MUFU.SQRT R7, R6 ;  /* 0x0000000600077308 */ /* 0x000e640000002000 */
[C---:B-1----:R-:W-:Y:S02]  /*0220*/  FSETP.GT.AND P0, PT, R7.reuse, 8.50705917302346158658e+37, PT ;  /* 0x7e8000000700780b */ /* 0x042fe40003f04000 */
[----:B------:R-:W-:-:S11]  /*0230*/  FSETP.GEU.AND P1, PT, R7, 1.175494350822287508e-38, PT ;  /* 0x008000000700780b */ /* 0x000fd60003f2e000 */
[----:B------:R-:W-:-:S04]  /*0240*/  @P0 FMUL R7, R7, 0.25 ;  /* 0x3e80000007070820 */ /* 0x000fc80000400000 */
[----:B------:R-:W-:-:S06]  /*0250*/  @!P1 FMUL R7, R7, 16777216 ;  /* 0x4b80000007079820 */ /* 0x000fcc0000400000 */
[----:B------:R-:W1:Y:S01]  /*0260*/  MUFU.RCP R7, R7 ;  /* 0x0000000700077308 */ /* 0x000e620000001000 */
[----:B------:R-:W-:Y:S01]  /*0270*/  FSEL R4, R4, 1, P0 ;  /* 0x3f80000004047808 */ /* 0x000fe20000000000 */
[----:B-----5:R-:W-:-:S04]  /*0280*/  FADD R5, R12, -R5 ;  /* 0x800000050c057221 */ /* 0x020fc80000000000 */
[----:B------:R-:W-:-:S04]  /*0290*/  @!P1 FMUL R4, R4, 16777216 ;  /* 0x4b80000004049820 */ /* 0x000fc80000400000 */
[----:B-1----:R-:W-:-:S04]  /*02a0*/  FMUL R4, R7, R4 ;  /* 0x0000000407047220 */ /* 0x002fc80000400000 */
[----:B------:R-:W-:-:S04]  /*02b0*/  FMUL R4, R5, R4 ;  /* 0x0000000405047220 */ /* 0x000fc80000400000 */
[----:B----4-:R-:W-:-:S05]  /*02c0*/  FFMA R4, R8, R4, R11 ;  /* 0x0000000408047223 */ /* 0x010fca000000000b */
[----:B------:R-:W-:-:S04]  /*02d0*/  FSETP.GEU.AND P0, PT, R4, RZ, PT ;  /* 0x000000ff0400720b */ /* 0x000fc80003f0e000 */
[----:B------:R-:W-:-:S05]  /*02e0*/  FSEL R5, R4, RZ, P0 ;  /* 0x000000ff04057208 */ /* 0x000fca0000000000 */
[----:B------:R-:W-:Y:S01]  /*02f0*/  STG.E desc[UR4][R2.64], R5 ;  /* 0x0000000502007986 */ /* 0x000fe2000c101904 */
[----:B------:R-:W-:Y:S05]  /*0300*/  EXIT ;  /* 0x000000000000794d */ /* 0x000fea0003800000 */
.L_x_0:
[----:B------:R-:W-:-:S00]  /*0310*/  BRA `(.L_x_0) ;  /* 0xfffffffc00fc7947 */ /* 0x000fc0000383ffff */
[----:B------:R-:W-:-:S00]  /*0320*/  NOP ;  /* 0x0000000000007918 */ /* 0x000fc00000000000 */
        /* <DEDUP_REMOVED lines=13> */
.L_x_1:


//--------------------- .nv.global.init           --------------------------
	.section	.nv.global.init,"aw",@progbits
.nv.global.init:
	.type		_$_str,@object
	.size		_$_str,(_$_str_$_2 - _$_str)
_$_str:
        /*0000*/ 	.byte	0x5f, 0x5f, 0x43, 0x55, 0x44, 0x41, 0x5f, 0x46, 0x54, 0x5a, 0x00
	.type		_$_str_$_2,@object
	.size		_$_str_$_2,(.L_1 - _$_str_$_2)
_$_str_$_2:
        /*000b*/ 	.byte	0x5f, 0x5f, 0x43, 0x55, 0x44, 0x41, 0x5f, 0x50, 0x52, 0x45, 0x43, 0x5f, 0x53, 0x51, 0x52, 0x54
        /*001b*/ 	.byte	0x00
.L_1:


//--------------------- .nv.constant0.triton_poi_fused__native_batch_norm_legit_no_training_relu_27 --------------------------
	.section	.nv.constant0.triton_poi_fused__native_batch_norm_legit_no_training_relu_27,"a",@progbits
	.sectionflags	@""
	.align	4
.nv.constant0.triton_poi_fused__native_batch_norm_legit_no_training_relu_27:
	.zero		580
